//
// Generated by NVIDIA NVVM Compiler
//
// Compiler Build ID: CL-36424714
// Cuda compilation tools, release 13.0, V13.0.88
// Based on NVVM 20.0.0
//

.version 9.0
.target sm_100
.address_size 64

	// .globl	_Z4testPfS_i
.extern .func  (.param .b32 func_retval0) vprintf
(
	.param .b64 vprintf_param_0,
	.param .b64 vprintf_param_1
)
;
.global .align 1 .b8 $str[22] = {83, 116, 114, 101, 97, 109, 58, 32, 37, 100, 32, 45, 32, 40, 37, 102, 44, 37, 102, 41, 10};

.visible .entry _Z4testPfS_i(
	.param .u64 .ptr .align 1 _Z4testPfS_i_param_0,
	.param .u64 .ptr .align 1 _Z4testPfS_i_param_1,
	.param .u32 _Z4testPfS_i_param_2
)
{
	.local .align 8 .b8 	__local_depot0[16];
	.reg .b64 	%SP;
	.reg .b64 	%SPL;
	.reg .b32 	%r<6>;
	.reg .b32 	%f<3>;
	.reg .b64 	%rd<12>;

	mov.u64 	%SPL, __local_depot0;
	cvta.local.u64 	%SP, %SPL;
	ld.param.u64 	%rd1, [_Z4testPfS_i_param_0];
	ld.param.u64 	%rd2, [_Z4testPfS_i_param_1];
	ld.param.u32 	%r1, [_Z4testPfS_i_param_2];
	cvta.to.global.u64 	%rd3, %rd2;
	cvta.to.global.u64 	%rd4, %rd1;
	add.u64 	%rd5, %SP, 0;
	add.u64 	%rd6, %SPL, 0;
	mov.u32 	%r2, %tid.x;
	mov.u32 	%r3, %tid.y;
	st.local.v2.u32 	[%rd6], {%r1, %r2};
	st.local.u32 	[%rd6+8], %r3;
	mov.u64 	%rd7, $str;
	cvta.global.u64 	%rd8, %rd7;
	{ // callseq 0, 0
	.param .b64 param0;
	st.param.b64 	[param0], %rd8;
	.param .b64 param1;
	st.param.b64 	[param1], %rd5;
	.param .b32 retval0;
	call.uni (retval0), 
	vprintf, 
	(
	param0, 
	param1
	);
	ld.param.b32 	%r4, [retval0];
	} // callseq 0
	mul.wide.u32 	%rd9, %r2, 4;
	add.s64 	%rd10, %rd4, %rd9;
	ld.global.f32 	%f1, [%rd10];
	sqrt.rn.f32 	%f2, %f1;
	add.s64 	%rd11, %rd3, %rd9;
	st.global.f32 	[%rd11], %f2;
	ret;

}


// ===== COMPILED SASS (sm_100) =====

	.target	sm_100

	.elftype	@"ET_EXEC"


//--------------------- .note.nv.tkinfo           --------------------------
	.section	.note.nv.tkinfo,"",@"SHT_NOTE"
	.sectionflags	@"SHF_NOTE_NV_TKINFO"
	.tkinfo
        /*0018*/ 	.word	0x00000002
        /*0030*/ 	.string	""
        /*0030*/ 	.string	"ptxas"
        /*0030*/ 	.string	"Cuda compilation tools, release 13.0, V13.0.88"
        /*0030*/ 	.string	"Build cuda_13.0.r13.0/compiler.36424714_0"
        /*0030*/ 	.string	"-arch sm_100 -m 64 "



//--------------------- .note.nv.cuinfo           --------------------------
	.section	.note.nv.cuinfo,"",@"SHT_NOTE"
	.sectionflags	@"SHF_NOTE_NV_CUINFO"
        /*0018*/ 	.short	0x0002
        /*001a*/ 	.short	0x0064
        /*001c*/ 	.short	0x0082
	.zero		2


//--------------------- .nv.info                  --------------------------
	.section	.nv.info,"",@"SHT_CUDA_INFO"
	.align	4


	//----- nvinfo : EIATTR_REGCOUNT
	.align		4
        /*0000*/ 	.byte	0x04, 0x2f
        /*0002*/ 	.short	(.L_2 - .L_1)
	.align		4
.L_1:
        /*0004*/ 	.word	index@(_Z4testPfS_i)
        /*0008*/ 	.word	0x00000018


	//----- nvinfo : EIATTR_FRAME_SIZE
	.align		4
.L_2:
        /*000c*/ 	.byte	0x04, 0x11
        /*000e*/ 	.short	(.L_4 - .L_3)
	.align		4
.L_3:
        /*0010*/ 	.word	index@($__internal_0_$__cuda_sm20_sqrt_rn_f32_slowpath)
        /*0014*/ 	.word	0x00000010


	//----- nvinfo : EIATTR_FRAME_SIZE
	.align		4
.L_4:
        /*0018*/ 	.byte	0x04, 0x11
        /*001a*/ 	.short	(.L_6 - .L_5)
	.align		4
.L_5:
        /*001c*/ 	.word	index@(_Z4testPfS_i)
        /*0020*/ 	.word	0x00000010


	//----- nvinfo : EIATTR_MIN_STACK_SIZE
	.align		4
.L_6:
        /*0024*/ 	.byte	0x04, 0x12
        /*0026*/ 	.short	(.L_8 - .L_7)
	.align		4
.L_7:
        /*0028*/ 	.word	index@(_Z4testPfS_i)
        /*002c*/ 	.word	0x00000010
.L_8:


//--------------------- .nv.compat                --------------------------
	.section	.nv.compat,"",@"SHT_CUDA_COMPAT_INFO"
	.align	4
        /*0000*/ 	.byte	0x02, 0x09, 0x00, 0x00, 0x02, 0x02, 0x01, 0x00, 0x02, 0x05, 0x05, 0x00, 0x03, 0x07, 0x01, 0x01
        /*0010*/ 	.byte	0x02, 0x03, 0x00, 0x00, 0x02, 0x06, 0x01, 0x00, 0x04, 0x0b, 0x08, 0x00, 0x01, 0x00, 0x00, 0x00
        /*0020*/ 	.byte	0x00, 0x00, 0x00, 0x00


//--------------------- .nv.info._Z4testPfS_i     --------------------------
	.section	.nv.info._Z4testPfS_i,"",@"SHT_CUDA_INFO"
	.sectionflags	@""
	.align	4


	//----- nvinfo : EIATTR_CUDA_API_VERSION
	.align		4
        /*0000*/ 	.byte	0x04, 0x37
        /*0002*/ 	.short	(.L_10 - .L_9)
.L_9:
        /*0004*/ 	.word	0x00000082


	//----- nvinfo : EIATTR_KPARAM_INFO
	.align		4
.L_10:
        /*0008*/ 	.byte	0x04, 0x17
        /*000a*/ 	.short	(.L_12 - .L_11)
.L_11:
        /*000c*/ 	.word	0x00000000
        /*0010*/ 	.short	0x0002
        /*0012*/ 	.short	0x0010
        /*0014*/ 	.byte	0x00, 0xf0, 0x11, 0x00


	//----- nvinfo : EIATTR_KPARAM_INFO
	.align		4
.L_12:
        /*0018*/ 	.byte	0x04, 0x17
        /*001a*/ 	.short	(.L_14 - .L_13)
.L_13:
        /*001c*/ 	.word	0x00000000
        /*0020*/ 	.short	0x0001
        /*0022*/ 	.short	0x0008
        /*0024*/ 	.byte	0x00, 0xf5, 0x21, 0x00


	//----- nvinfo : EIATTR_KPARAM_INFO
	.align		4
.L_14:
        /*0028*/ 	.byte	0x04, 0x17
        /*002a*/ 	.short	(.L_16 - .L_15)
.L_15:
        /*002c*/ 	.word	0x00000000
        /*0030*/ 	.short	0x0000
        /*0032*/ 	.short	0x0000
        /*0034*/ 	.byte	0x00, 0xf5, 0x21, 0x00


	//----- nvinfo : EIATTR_SPARSE_MMA_MASK
	.align		4
.L_16:
        /*0038*/ 	.byte	0x03, 0x50
        /*003a*/ 	.short	0x0000


	//----- nvinfo : EIATTR_MAXREG_COUNT
	.align		4
        /*003c*/ 	.byte	0x03, 0x1b
        /*003e*/ 	.short	0x00ff


	//----- nvinfo : EIATTR_EXTERNS
	.align		4
        /*0040*/ 	.byte	0x04, 0x0f
        /*0042*/ 	.short	(.L_18 - .L_17)


	//   ....[0]....
	.align		4
.L_17:
        /*0044*/ 	.word	index@(vprintf)


	//----- nvinfo : EIATTR_MERCURY_ISA_VERSION
	.align		4
.L_18:
        /*0048*/ 	.byte	0x03, 0x5f
        /*004a*/ 	.short	0x0101


	//----- nvinfo : EIATTR_VRC_CTA_INIT_COUNT
	.align		4
        /*004c*/ 	.byte	0x02, 0x4a
	.zero		1
	.zero		1


	//----- nvinfo : EIATTR_SYSCALL_OFFSETS
	.align		4
        /*0050*/ 	.byte	0x04, 0x46
        /*0052*/ 	.short	(.L_20 - .L_19)


	//   ....[0]....
.L_19:
        /*0054*/ 	.word	0x00000120


	//----- nvinfo : EIATTR_EXIT_INSTR_OFFSETS
	.align		4
.L_20:
        /*0058*/ 	.byte	0x04, 0x1c
        /*005a*/ 	.short	(.L_22 - .L_21)


	//   ....[0]....
.L_21:
        /*005c*/ 	.word	0x00000260


	//----- nvinfo : EIATTR_CRS_STACK_SIZE
	.align		4
.L_22:
        /*0060*/ 	.byte	0x04, 0x1e
        /*0062*/ 	.short	(.L_24 - .L_23)
.L_23:
        /*0064*/ 	.word	0x00000000


	//----- nvinfo : EIATTR_CBANK_PARAM_SIZE
	.align		4
.L_24:
        /*0068*/ 	.byte	0x03, 0x19
        /*006a*/ 	.short	0x0014


	//----- nvinfo : EIATTR_PARAM_CBANK
	.align		4
        /*006c*/ 	.byte	0x04, 0x0a
        /*006e*/ 	.short	(.L_26 - .L_25)
	.align		4
.L_25:
        /*0070*/ 	.word	index@(.nv.constant0._Z4testPfS_i)
        /*0074*/ 	.short	0x0380
        /*0076*/ 	.short	0x0014


	//----- nvinfo : EIATTR_SW_WAR
	.align		4
.L_26:
        /*0078*/ 	.byte	0x04, 0x36
        /*007a*/ 	.short	(.L_28 - .L_27)
.L_27:
        /*007c*/ 	.word	0x00000008
.L_28:


//--------------------- .nv.callgraph             --------------------------
	.section	.nv.callgraph,"",@"SHT_CUDA_CALLGRAPH"
	.align	4
	.sectionentsize	8
	.align		4
        /*0000*/ 	.word	0x00000000
	.align		4
        /*0004*/ 	.word	0xffffffff
	.align		4
        /*0008*/ 	.word	index@(_Z4testPfS_i)
	.align		4
        /*000c*/ 	.word	index@(vprintf)
	.align		4
        /*0010*/ 	.word	0x00000000
	.align		4
        /*0014*/ 	.word	0xfffffffe
	.align		4
        /*0018*/ 	.word	0x00000000
	.align		4
        /*001c*/ 	.word	0xfffffffd
	.align		4
        /*0020*/ 	.word	0x00000000
	.align		4
        /*0024*/ 	.word	0xfffffffc


//--------------------- .nv.constant4             --------------------------
	.section	.nv.constant4,"a",@progbits
	.align	8
	.align		8
.nv.constant4:
        /*0000*/ 	.dword	vprintf
	.align		8
        /*0008*/ 	.dword	$str


//--------------------- .text._Z4testPfS_i        --------------------------
	.section	.text._Z4testPfS_i,"ax",@progbits
	.align	128
        .global         _Z4testPfS_i
        .type           _Z4testPfS_i,@function
        .size           _Z4testPfS_i,(.L_x_6 - _Z4testPfS_i)
        .other          _Z4testPfS_i,@"STO_CUDA_ENTRY STV_DEFAULT"
_Z4testPfS_i:
.text._Z4testPfS_i:
[----:B------:R-:W0:Y:S01]  /*0000*/  LDC R1, c[0x0][0x37c] ;  /* 0x0000df00ff017b82 */ /* 0x000e220000000800 */
[----:B------:R-:W1:Y:S07]  /*0010*/  S2R R8, SR_TID.Y ;  /* 0x0000000000087919 */ /* 0x000e6e0000002200 */
[----:B------:R-:W2:Y:S01]  /*0020*/  LDC R16, c[0x0][0x390] ;  /* 0x0000e400ff107b82 */ /* 0x000ea20000000800 */
[----:B0-----:R-:W-:Y:S01]  /*0030*/  IADD3 R1, PT, PT, R1, -0x10, RZ ;  /* 0xfffffff001017810 */ /* 0x001fe20007ffe0ff */
[----:B------:R-:W0:Y:S01]  /*0040*/  LDCU UR4, c[0x0][0x2f8] ;  /* 0x00005f00ff0477ac */ /* 0x000e220008000800 */
[----:B------:R-:W2:Y:S01]  /*0050*/  S2R R17, SR_TID.X ;  /* 0x0000000000117919 */ /* 0x000ea20000002100 */
[----:B------:R-:W-:Y:S01]  /*0060*/  MOV R0, 0x0 ;  /* 0x0000000000007802 */ /* 0x000fe20000000f00 */
[----:B------:R-:W3:Y:S03]  /*0070*/  LDCU.64 UR6, c[0x4][0x8] ;  /* 0x01000100ff0677ac */ /* 0x000ee60008000a00 */
[----:B------:R4:W4:Y:S01]  /*0080*/  LDC.64 R2, c[0x4][R0] ;  /* 0x0100000000027b82 */ /* 0x0009220000000a00 */
[----:B------:R-:W5:Y:S01]  /*0090*/  LDCU UR5, c[0x0][0x2fc] ;  /* 0x00005f80ff0577ac */ /* 0x000f620008000800 */
[----:B------:R-:W1:Y:S01]  /*00a0*/  LDCU.64 UR36, c[0x0][0x358] ;  /* 0x00006b00ff2477ac */ /* 0x000e620008000a00 */
[----:B0-----:R-:W-:-:S02]  /*00b0*/  IADD3 R6, P0, PT, R1, UR4, RZ ;  /* 0x0000000401067c10 */ /* 0x001fc4000ff1e0ff */
[----:B---3--:R-:W-:Y:S01]  /*00c0*/  MOV R4, UR6 ;  /* 0x0000000600047c02 */ /* 0x008fe20008000f00 */
[----:B------:R-:W-:Y:S01]  /*00d0*/  IMAD.U32 R5, RZ, RZ, UR7 ;  /* 0x00000007ff057e24 */ /* 0x000fe2000f8e00ff */
[----:B-----5:R-:W-:Y:S01]  /*00e0*/  IADD3.X R7, PT, PT, RZ, UR5, RZ, P0, !PT ;  /* 0x00000005ff077c10 */ /* 0x020fe200087fe4ff */
[----:B-1----:R0:W-:Y:S04]  /*00f0*/  STL [R1+0x8], R8 ;  /* 0x0000080801007387 */ /* 0x0021e80000100800 */
[----:B--2---:R0:W-:Y:S04]  /*0100*/  STL.64 [R1], R16 ;  /* 0x0000001001007387 */ /* 0x0041e80000100a00 */
[----:B------:R-:W-:-:S07]  /*0110*/  LEPC R20, `(.L_x_0) ;  /* 0x000000001014794e */ /* 0x000fce0000000000 */
[----:B0---4-:R-:W-:Y:S05]  /*0120*/  CALL.ABS.NOINC R2 ;  /* 0x0000000002007343 */ /* 0x011fea0003c00000 */
.L_x_0:
[----:B------:R-:W0:Y:S02]  /*0130*/  LDC.64 R2, c[0x0][0x380] ;  /* 0x0000e000ff027b82 */ /* 0x000e240000000a00 */
[----:B0-----:R-:W-:-:S05]  /*0140*/  IMAD.WIDE.U32 R2, R17, 0x4, R2 ;  /* 0x0000000411027825 */ /* 0x001fca00078e0002 */
[----:B------:R-:W2:Y:S01]  /*0150*/  LDG.E R0, desc[UR36][R2.64] ;  /* 0x0000002402007981 */ /* 0x000ea2000c1e1900 */
[----:B------:R-:W-:Y:S01]  /*0160*/  BSSY.RECONVERGENT B0, `(.L_x_1) ;  /* 0x000000c000007945 */ /* 0x000fe20003800200 */
[----:B--2---:R-:W-:Y:S01]  /*0170*/  IADD3 R4, PT, PT, R0, -0xd000000, RZ ;  /* 0xf300000000047810 */ /* 0x004fe20007ffe0ff */
[----:B------:R0:W1:Y:S03]  /*0180*/  MUFU.RSQ R5, R0 ;  /* 0x0000000000057308 */ /* 0x0000660000001400 */
[----:B------:R-:W-:-:S13]  /*0190*/  ISETP.GT.U32.AND P0, PT, R4, 0x727fffff, PT ;  /* 0x727fffff0400780c */ /* 0x000fda0003f04070 */
[----:B0-----:R-:W-:Y:S05]  /*01a0*/  @!P0 BRA `(.L_x_2) ;  /* 0x00000000000c8947 */ /* 0x001fea0003800000 */
[----:B------:R-:W-:-:S07]  /*01b0*/  MOV R7, 0x1d0 ;  /* 0x000001d000077802 */ /* 0x000fce0000000f00 */
[----:B-1----:R-:W-:Y:S05]  /*01c0*/  CALL.REL.NOINC `($__internal_0_$__cuda_sm20_sqrt_rn_f32_slowpath) ;  /* 0x0000000000287944 */ /* 0x002fea0003c00000 */
[----:B------:R-:W-:Y:S05]  /*01d0*/  BRA `(.L_x_3) ;  /* 0x0000000000107947 */ /* 0x000fea0003800000 */
.L_x_2:
[----:B-1----:R-:W-:Y:S01]  /*01e0*/  FMUL.FTZ R3, R0, R5 ;  /* 0x0000000500037220 */ /* 0x002fe20000410000 */
[----:B------:R-:W-:-:S03]  /*01f0*/  FMUL.FTZ R5, R5, 0.5 ;  /* 0x3f00000005057820 */ /* 0x000fc60000410000 */
[----:B------:R-:W-:-:S04]  /*0200*/  FFMA R0, -R3, R3, R0 ;  /* 0x0000000303007223 */ /* 0x000fc80000000100 */
[----:B------:R-:W-:-:S07]  /*0210*/  FFMA R5, R0, R5, R3 ;  /* 0x0000000500057223 */ /* 0x000fce0000000003 */
.L_x_3:
[----:B------:R-:W-:Y:S05]  /*0220*/  BSYNC.RECONVERGENT B0 ;  /* 0x0000000000007941 */ /* 0x000fea0003800200 */
.L_x_1:
[----:B------:R-:W0:Y:S02]  /*0230*/  LDC.64 R2, c[0x0][0x388] ;  /* 0x0000e200ff027b82 */ /* 0x000e240000000a00 */
[----:B0-----:R-:W-:-:S05]  /*0240*/  IMAD.WIDE.U32 R2, R17, 0x4, R2 ;  /* 0x0000000411027825 */ /* 0x001fca00078e0002 */
[----:B------:R-:W-:Y:S01]  /*0250*/  STG.E desc[UR36][R2.64], R5 ;  /* 0x0000000502007986 */ /* 0x000fe2000c101924 */
[----:B------:R-:W-:Y:S05]  /*0260*/  EXIT ;  /* 0x000000000000794d */ /* 0x000fea0003800000 */
        .weak           $__internal_0_$__cuda_sm20_sqrt_rn_f32_slowpath
        .type           $__internal_0_$__cuda_sm20_sqrt_rn_f32_slowpath,@function
        .size           $__internal_0_$__cuda_sm20_sqrt_rn_f32_slowpath,(.L_x_6 - $__internal_0_$__cuda_sm20_sqrt_rn_f32_slowpath)
$__internal_0_$__cuda_sm20_sqrt_rn_f32_slowpath:
[----:B------:R-:W-:-:S13]  /*0270*/  LOP3.LUT P0, RZ, R0, 0x7fffffff, RZ, 0xc0, !PT ;  /* 0x7fffffff00ff7812 */ /* 0x000fda000780c0ff */
[----:B------:R-:W-:Y:S01]  /*0280*/  @!P0 IMAD.MOV.U32 R2, RZ, RZ, R0 ;  /* 0x000000ffff028224 */ /* 0x000fe200078e0000 */
[----:B------:R-:W-:Y:S06]  /*0290*/  @!P0 BRA `(.L_x_4) ;  /* 0x0000000000408947 */ /* 0x000fec0003800000 */
[----:B------:R-:W-:-:S13]  /*02a0*/  FSETP.GEU.FTZ.AND P0, PT, R0, RZ, PT ;  /* 0x000000ff0000720b */ /* 0x000fda0003f1e000 */
[----:B------:R-:W-:Y:S01]  /*02b0*/  @!P0 MOV R2, 0x7fffffff ;  /* 0x7fffffff00028802 */ /* 0x000fe20000000f00 */
[----:B------:R-:W-:Y:S06]  /*02c0*/  @!P0 BRA `(.L_x_4) ;  /* 0x0000000000348947 */ /* 0x000fec0003800000 */
[----:B------:R-:W-:-:S13]  /*02d0*/  FSETP.GTU.FTZ.AND P0, PT, |R0|, +INF , PT ;  /* 0x7f8000000000780b */ /* 0x000fda0003f1c200 */
[----:B------:R-:W-:Y:S01]  /*02e0*/  @P0 FADD.FTZ R2, R0, 1 ;  /* 0x3f80000000020421 */ /* 0x000fe20000010000 */
[----:B------:R-:W-:Y:S06]  /*02f0*/  @P0 BRA `(.L_x_4) ;  /* 0x0000000000280947 */ /* 0x000fec0003800000 */
[----:B------:R-:W-:-:S13]  /*0300*/  FSETP.NEU.FTZ.AND P0, PT, |R0|, +INF , PT ;  /* 0x7f8000000000780b */ /* 0x000fda0003f1d200 */
[----:B------:R-:W-:-:S04]  /*0310*/  @P0 FFMA R3, R0, 1.84467440737095516160e+19, RZ ;  /* 0x5f80000000030823 */ /* 0x000fc800000000ff */
[----:B------:R-:W0:Y:S02]  /*0320*/  @P0 MUFU.RSQ R2, R3 ;  /* 0x0000000300020308 */ /* 0x000e240000001400 */
[----:B0-----:R-:W-:Y:S01]  /*0330*/  @P0 FMUL.FTZ R4, R3, R2 ;  /* 0x0000000203040220 */ /* 0x001fe20000410000 */
[----:B------:R-:W-:Y:S01]  /*0340*/  @P0 FMUL.FTZ R6, R2, 0.5 ;  /* 0x3f00000002060820 */ /* 0x000fe20000410000 */
[----:B------:R-:W-:Y:S02]  /*0350*/  @!P0 MOV R2, R0 ;  /* 0x0000000000028202 */ /* 0x000fe40000000f00 */
[----:B------:R-:W-:-:S04]  /*0360*/  @P0 FADD.FTZ R5, -R4, -RZ ;  /* 0x800000ff04050221 */ /* 0x000fc80000010100 */
[----:B------:R-:W-:-:S04]  /*0370*/  @P0 FFMA R5, R4, R5, R3 ;  /* 0x0000000504050223 */ /* 0x000fc80000000003 */
[----:B------:R-:W-:-:S04]  /*0380*/  @P0 FFMA R5, R5, R6, R4 ;  /* 0x0000000605050223 */ /* 0x000fc80000000004 */
[----:B------:R-:W-:-:S07]  /*0390*/  @P0 FMUL.FTZ R2, R5, 2.3283064365386962891e-10 ;  /* 0x2f80000005020820 */ /* 0x000fce0000410000 */
.L_x_4:
[----:B------:R-:W-:Y:S02]  /*03a0*/  HFMA2 R3, -RZ, RZ, 0, 0 ;  /* 0x00000000ff037431 */ /* 0x000fe400000001ff */
[----:B------:R-:W-:Y:S01]  /*03b0*/  IMAD.MOV.U32 R5, RZ, RZ, R2 ;  /* 0x000000ffff057224 */ /* 0x000fe200078e0002 */
[----:B------:R-:W-:-:S04]  /*03c0*/  MOV R2, R7 ;  /* 0x0000000700027202 */ /* 0x000fc80000000f00 */
[----:B------:R-:W-:Y:S05]  /*03d0*/  RET.REL.NODEC R2 `(_Z4testPfS_i) ;  /* 0xfffffffc02087950 */ /* 0x000fea0003c3ffff */
.L_x_5:
[----:B------:R-:W-:-:S00]  /*03e0*/  BRA `(.L_x_5) ;  /* 0xfffffffc00fc7947 */ /* 0x000fc0000383ffff */
[----:B------:R-:W-:-:S00]  /*03f0*/  NOP ;  /* 0x0000000000007918 */ /* 0x000fc00000000000 */
        /* <DEDUP_REMOVED lines=8> */
.L_x_6:


//--------------------- .nv.global.init           --------------------------
	.section	.nv.global.init,"aw",@progbits
.nv.global.init:
	.type		$str,@object
	.size		$str,(.L_0 - $str)
$str:
        /*0000*/ 	.byte	0x53, 0x74, 0x72, 0x65, 0x61, 0x6d, 0x3a, 0x20, 0x25, 0x64, 0x20, 0x2d, 0x20, 0x28, 0x25, 0x66
        /*0010*/ 	.byte	0x2c, 0x25, 0x66, 0x29, 0x0a, 0x00
.L_0:


//--------------------- .nv.shared.reserved.0     --------------------------
	.section	.nv.shared.reserved.0,"aw",@nobits
	.weak		__nv_reservedSMEM_offset_0_alias
	.size		__nv_reservedSMEM_offset_0_alias, 0, 64
	.other		__nv_reservedSMEM_offset_0_alias,@"STO_CUDA_RESERVED_SHARED STV_DEFAULT"
__nv_reservedSMEM_offset_0_alias:
	.zero		0
	.zero		64


//--------------------- .nv.constant0._Z4testPfS_i --------------------------
	.section	.nv.constant0._Z4testPfS_i,"a",@progbits
	.sectionflags	@""
	.align	4
.nv.constant0._Z4testPfS_i:
	.zero		916


//--------------------- SYMBOLS --------------------------

	.type		.nv.reservedSmem.offset0,@object
	.size		.nv.reservedSmem.offset0,0x4
	.type		vprintf,@function
